//
// Generated by NVIDIA NVVM Compiler
//
// Compiler Build ID: CL-36424714
// Cuda compilation tools, release 13.0, V13.0.88
// Based on NVVM 20.0.0
//

.version 9.0
.target sm_100
.address_size 64

	// .globl	_Z16partialSumKernelPiS_i
.extern .shared .align 16 .b8 sharedMemory[];

.visible .entry _Z16partialSumKernelPiS_i(
	.param .u64 .ptr .align 1 _Z16partialSumKernelPiS_i_param_0,
	.param .u64 .ptr .align 1 _Z16partialSumKernelPiS_i_param_1,
	.param .u32 _Z16partialSumKernelPiS_i_param_2
)
{
	.reg .pred 	%p<7>;
	.reg .b32 	%r<34>;
	.reg .b64 	%rd<13>;

	ld.param.u64 	%rd3, [_Z16partialSumKernelPiS_i_param_0];
	ld.param.u64 	%rd2, [_Z16partialSumKernelPiS_i_param_1];
	ld.param.u32 	%r13, [_Z16partialSumKernelPiS_i_param_2];
	cvta.to.global.u64 	%rd1, %rd3;
	mov.u32 	%r1, %tid.x;
	mov.u32 	%r14, %ctaid.x;
	mov.u32 	%r2, %ntid.x;
	mul.lo.s32 	%r15, %r2, %r14;
	shl.b32 	%r16, %r15, 1;
	add.s32 	%r3, %r16, %r1;
	add.s32 	%r4, %r3, %r2;
	setp.ge.u32 	%p1, %r4, %r13;
	@%p1 bra 	$L__BB0_2;
	mul.wide.s32 	%rd6, %r3, 4;
	add.s64 	%rd7, %rd1, %rd6;
	ld.global.u32 	%r18, [%rd7];
	mul.wide.u32 	%rd8, %r4, 4;
	add.s64 	%rd9, %rd1, %rd8;
	ld.global.u32 	%r19, [%rd9];
	add.s32 	%r31, %r19, %r18;
	bra.uni 	$L__BB0_4;
$L__BB0_2:
	setp.ge.s32 	%p2, %r3, %r13;
	mov.b32 	%r31, 0;
	@%p2 bra 	$L__BB0_4;
	mul.wide.s32 	%rd4, %r3, 4;
	add.s64 	%rd5, %rd1, %rd4;
	ld.global.u32 	%r31, [%rd5];
$L__BB0_4:
	shl.b32 	%r20, %r1, 2;
	mov.u32 	%r21, sharedMemory;
	add.s32 	%r8, %r21, %r20;
	st.shared.u32 	[%r8], %r31;
	bar.sync 	0;
	setp.lt.u32 	%p3, %r2, 2;
	@%p3 bra 	$L__BB0_9;
	mov.b32 	%r32, 1;
$L__BB0_6:
	setp.lt.u32 	%p4, %r1, %r32;
	mov.b32 	%r33, 0;
	@%p4 bra 	$L__BB0_8;
	sub.s32 	%r24, %r1, %r32;
	shl.b32 	%r25, %r24, 2;
	add.s32 	%r27, %r21, %r25;
	ld.shared.u32 	%r33, [%r27];
$L__BB0_8:
	bar.sync 	0;
	ld.shared.u32 	%r28, [%r8];
	add.s32 	%r29, %r28, %r33;
	st.shared.u32 	[%r8], %r29;
	bar.sync 	0;
	shl.b32 	%r32, %r32, 1;
	setp.lt.u32 	%p5, %r32, %r2;
	@%p5 bra 	$L__BB0_6;
$L__BB0_9:
	setp.ge.s32 	%p6, %r3, %r13;
	@%p6 bra 	$L__BB0_11;
	ld.shared.u32 	%r30, [%r8];
	cvta.to.global.u64 	%rd10, %rd2;
	mul.wide.s32 	%rd11, %r3, 4;
	add.s64 	%rd12, %rd10, %rd11;
	st.global.u32 	[%rd12], %r30;
$L__BB0_11:
	ret;

}


// ===== COMPILED SASS (sm_100) =====

	.target	sm_100

	.elftype	@"ET_EXEC"


//--------------------- .note.nv.tkinfo           --------------------------
	.section	.note.nv.tkinfo,"",@"SHT_NOTE"
	.sectionflags	@"SHF_NOTE_NV_TKINFO"
	.tkinfo
        /*0018*/ 	.word	0x00000002
        /*0030*/ 	.string	""
        /*0030*/ 	.string	"ptxas"
        /*0030*/ 	.string	"Cuda compilation tools, release 13.0, V13.0.88"
        /*0030*/ 	.string	"Build cuda_13.0.r13.0/compiler.36424714_0"
        /*0030*/ 	.string	"-arch sm_100 -m 64 "



//--------------------- .note.nv.cuinfo           --------------------------
	.section	.note.nv.cuinfo,"",@"SHT_NOTE"
	.sectionflags	@"SHF_NOTE_NV_CUINFO"
        /*0018*/ 	.short	0x0002
        /*001a*/ 	.short	0x0064
        /*001c*/ 	.short	0x0082
	.zero		2


//--------------------- .nv.info                  --------------------------
	.section	.nv.info,"",@"SHT_CUDA_INFO"
	.align	4


	//----- nvinfo : EIATTR_REGCOUNT
	.align		4
        /*0000*/ 	.byte	0x04, 0x2f
        /*0002*/ 	.short	(.L_1 - .L_0)
	.align		4
.L_0:
        /*0004*/ 	.word	index@(_Z16partialSumKernelPiS_i)
        /*0008*/ 	.word	0x0000000e


	//----- nvinfo : EIATTR_FRAME_SIZE
	.align		4
.L_1:
        /*000c*/ 	.byte	0x04, 0x11
        /*000e*/ 	.short	(.L_3 - .L_2)
	.align		4
.L_2:
        /*0010*/ 	.word	index@(_Z16partialSumKernelPiS_i)
        /*0014*/ 	.word	0x00000000


	//----- nvinfo : EIATTR_MIN_STACK_SIZE
	.align		4
.L_3:
        /*0018*/ 	.byte	0x04, 0x12
        /*001a*/ 	.short	(.L_5 - .L_4)
	.align		4
.L_4:
        /*001c*/ 	.word	index@(_Z16partialSumKernelPiS_i)
        /*0020*/ 	.word	0x00000000
.L_5:


//--------------------- .nv.compat                --------------------------
	.section	.nv.compat,"",@"SHT_CUDA_COMPAT_INFO"
	.align	4
        /*0000*/ 	.byte	0x02, 0x09, 0x00, 0x00, 0x02, 0x02, 0x01, 0x00, 0x02, 0x05, 0x05, 0x00, 0x03, 0x07, 0x01, 0x01
        /*0010*/ 	.byte	0x02, 0x03, 0x00, 0x00, 0x02, 0x06, 0x01, 0x00, 0x04, 0x0b, 0x08, 0x00, 0x09, 0x00, 0x00, 0x00
        /*0020*/ 	.byte	0x00, 0x00, 0x00, 0x00


//--------------------- .nv.info._Z16partialSumKernelPiS_i --------------------------
	.section	.nv.info._Z16partialSumKernelPiS_i,"",@"SHT_CUDA_INFO"
	.sectionflags	@""
	.align	4


	//----- nvinfo : EIATTR_CUDA_API_VERSION
	.align		4
        /*0000*/ 	.byte	0x04, 0x37
        /*0002*/ 	.short	(.L_7 - .L_6)
.L_6:
        /*0004*/ 	.word	0x00000082


	//----- nvinfo : EIATTR_KPARAM_INFO
	.align		4
.L_7:
        /*0008*/ 	.byte	0x04, 0x17
        /*000a*/ 	.short	(.L_9 - .L_8)
.L_8:
        /*000c*/ 	.word	0x00000000
        /*0010*/ 	.short	0x0002
        /*0012*/ 	.short	0x0010
        /*0014*/ 	.byte	0x00, 0xf0, 0x11, 0x00


	//----- nvinfo : EIATTR_KPARAM_INFO
	.align		4
.L_9:
        /*0018*/ 	.byte	0x04, 0x17
        /*001a*/ 	.short	(.L_11 - .L_10)
.L_10:
        /*001c*/ 	.word	0x00000000
        /*0020*/ 	.short	0x0001
        /*0022*/ 	.short	0x0008
        /*0024*/ 	.byte	0x00, 0xf5, 0x21, 0x00


	//----- nvinfo : EIATTR_KPARAM_INFO
	.align		4
.L_11:
        /*0028*/ 	.byte	0x04, 0x17
        /*002a*/ 	.short	(.L_13 - .L_12)
.L_12:
        /*002c*/ 	.word	0x00000000
        /*0030*/ 	.short	0x0000
        /*0032*/ 	.short	0x0000
        /*0034*/ 	.byte	0x00, 0xf5, 0x21, 0x00


	//----- nvinfo : EIATTR_SPARSE_MMA_MASK
	.align		4
.L_13:
        /*0038*/ 	.byte	0x03, 0x50
        /*003a*/ 	.short	0x0000


	//----- nvinfo : EIATTR_MAXREG_COUNT
	.align		4
        /*003c*/ 	.byte	0x03, 0x1b
        /*003e*/ 	.short	0x00ff


	//----- nvinfo : EIATTR_NUM_BARRIERS
	.align		4
        /*0040*/ 	.byte	0x02, 0x4c
        /*0042*/ 	.byte	0x01
	.zero		1


	//----- nvinfo : EIATTR_MERCURY_ISA_VERSION
	.align		4
        /*0044*/ 	.byte	0x03, 0x5f
        /*0046*/ 	.short	0x0101


	//----- nvinfo : EIATTR_VRC_CTA_INIT_COUNT
	.align		4
        /*0048*/ 	.byte	0x02, 0x4a
	.zero		1
	.zero		1


	//----- nvinfo : EIATTR_EXIT_INSTR_OFFSETS
	.align		4
        /*004c*/ 	.byte	0x04, 0x1c
        /*004e*/ 	.short	(.L_15 - .L_14)


	//   ....[0]....
.L_14:
        /*0050*/ 	.word	0x00000320


	//   ....[1]....
        /*0054*/ 	.word	0x00000370


	//----- nvinfo : EIATTR_CRS_STACK_SIZE
	.align		4
.L_15:
        /*0058*/ 	.byte	0x04, 0x1e
        /*005a*/ 	.short	(.L_17 - .L_16)
.L_16:
        /*005c*/ 	.word	0x00000000


	//----- nvinfo : EIATTR_CBANK_PARAM_SIZE
	.align		4
.L_17:
        /*0060*/ 	.byte	0x03, 0x19
        /*0062*/ 	.short	0x0014


	//----- nvinfo : EIATTR_PARAM_CBANK
	.align		4
        /*0064*/ 	.byte	0x04, 0x0a
        /*0066*/ 	.short	(.L_19 - .L_18)
	.align		4
.L_18:
        /*0068*/ 	.word	index@(.nv.constant0._Z16partialSumKernelPiS_i)
        /*006c*/ 	.short	0x0380
        /*006e*/ 	.short	0x0014


	//----- nvinfo : EIATTR_SW_WAR
	.align		4
.L_19:
        /*0070*/ 	.byte	0x04, 0x36
        /*0072*/ 	.short	(.L_21 - .L_20)
.L_20:
        /*0074*/ 	.word	0x00000008
.L_21:


//--------------------- .nv.callgraph             --------------------------
	.section	.nv.callgraph,"",@"SHT_CUDA_CALLGRAPH"
	.align	4
	.sectionentsize	8
	.align		4
        /*0000*/ 	.word	0x00000000
	.align		4
        /*0004*/ 	.word	0xffffffff
	.align		4
        /*0008*/ 	.word	0x00000000
	.align		4
        /*000c*/ 	.word	0xfffffffe
	.align		4
        /*0010*/ 	.word	0x00000000
	.align		4
        /*0014*/ 	.word	0xfffffffd
	.align		4
        /*0018*/ 	.word	0x00000000
	.align		4
        /*001c*/ 	.word	0xfffffffc


//--------------------- .text._Z16partialSumKernelPiS_i --------------------------
	.section	.text._Z16partialSumKernelPiS_i,"ax",@progbits
	.align	128
        .global         _Z16partialSumKernelPiS_i
        .type           _Z16partialSumKernelPiS_i,@function
        .size           _Z16partialSumKernelPiS_i,(.L_x_6 - _Z16partialSumKernelPiS_i)
        .other          _Z16partialSumKernelPiS_i,@"STO_CUDA_ENTRY STV_DEFAULT"
_Z16partialSumKernelPiS_i:
.text._Z16partialSumKernelPiS_i:
[----:B------:R-:W-:Y:S01]  /*0000*/  LDC R1, c[0x0][0x37c] ;  /* 0x0000df00ff017b82 */ /* 0x000fe20000000800 */
[----:B------:R-:W0:Y:S07]  /*0010*/  S2R R11, SR_TID.X ;  /* 0x00000000000b7919 */ /* 0x000e2e0000002100 */
[----:B------:R-:W1:Y:S01]  /*0020*/  S2UR UR4, SR_CTAID.X ;  /* 0x00000000000479c3 */ /* 0x000e620000002500 */
[----:B------:R-:W2:Y:S01]  /*0030*/  LDCU UR5, c[0x0][0x390] ;  /* 0x00007200ff0577ac */ /* 0x000ea20008000800 */
[----:B------:R-:W-:Y:S01]  /*0040*/  BSSY.RECONVERGENT B0, `(.L_x_0) ;  /* 0x0000015000007945 */ /* 0x000fe20003800200 */
[----:B------:R-:W3:Y:S05]  /*0050*/  LDCU.64 UR6, c[0x0][0x358] ;  /* 0x00006b00ff0677ac */ /* 0x000eea0008000a00 */
[----:B------:R-:W1:Y:S02]  /*0060*/  LDC R6, c[0x0][0x360] ;  /* 0x0000d800ff067b82 */ /* 0x000e640000000800 */
[----:B-1----:R-:W-:-:S04]  /*0070*/  IMAD R0, R6, UR4, RZ ;  /* 0x0000000406007c24 */ /* 0x002fc8000f8e02ff */
[----:B0-----:R-:W-:-:S04]  /*0080*/  IMAD R7, R0, 0x2, R11 ;  /* 0x0000000200077824 */ /* 0x001fc800078e020b */
[----:B------:R-:W-:-:S05]  /*0090*/  IMAD.IADD R9, R7, 0x1, R6 ;  /* 0x0000000107097824 */ /* 0x000fca00078e0206 */
[----:B--2---:R-:W-:-:S13]  /*00a0*/  ISETP.GE.U32.AND P0, PT, R9, UR5, PT ;  /* 0x0000000509007c0c */ /* 0x004fda000bf06070 */
[----:B---3--:R-:W-:Y:S05]  /*00b0*/  @P0 BRA `(.L_x_1) ;  /* 0x00000000001c0947 */ /* 0x008fea0003800000 */
[----:B------:R-:W0:Y:S02]  /*00c0*/  LDC.64 R4, c[0x0][0x380] ;  /* 0x0000e000ff047b82 */ /* 0x000e240000000a00 */
[----:B0-----:R-:W-:-:S04]  /*00d0*/  IMAD.WIDE R2, R7, 0x4, R4 ;  /* 0x0000000407027825 */ /* 0x001fc800078e0204 */
[----:B------:R-:W-:Y:S02]  /*00e0*/  IMAD.WIDE.U32 R4, R9, 0x4, R4 ;  /* 0x0000000409047825 */ /* 0x000fe400078e0004 */
[----:B------:R-:W2:Y:S04]  /*00f0*/  LDG.E R2, desc[UR6][R2.64] ;  /* 0x0000000602027981 */ /* 0x000ea8000c1e1900 */
[----:B------:R-:W2:Y:S02]  /*0100*/  LDG.E R5, desc[UR6][R4.64] ;  /* 0x0000000604057981 */ /* 0x000ea4000c1e1900 */
[----:B--2---:R-:W-:Y:S01]  /*0110*/  IADD3 R0, PT, PT, R2, R5, RZ ;  /* 0x0000000502007210 */ /* 0x004fe20007ffe0ff */
[----:B------:R-:W-:Y:S06]  /*0120*/  BRA `(.L_x_2) ;  /* 0x0000000000187947 */ /* 0x000fec0003800000 */
.L_x_1:
[----:B------:R-:W-:Y:S01]  /*0130*/  ISETP.GE.AND P0, PT, R7, UR5, PT ;  /* 0x0000000507007c0c */ /* 0x000fe2000bf06270 */
[----:B------:R-:W-:-:S12]  /*0140*/  IMAD.MOV.U32 R0, RZ, RZ, RZ ;  /* 0x000000ffff007224 */ /* 0x000fd800078e00ff */
[----:B------:R-:W-:Y:S05]  /*0150*/  @P0 BRA `(.L_x_2) ;  /* 0x00000000000c0947 */ /* 0x000fea0003800000 */
[----:B------:R-:W0:Y:S02]  /*0160*/  LDC.64 R2, c[0x0][0x380] ;  /* 0x0000e000ff027b82 */ /* 0x000e240000000a00 */
[----:B0-----:R-:W-:-:S05]  /*0170*/  IMAD.WIDE R2, R7, 0x4, R2 ;  /* 0x0000000407027825 */ /* 0x001fca00078e0202 */
[----:B------:R0:W5:Y:S02]  /*0180*/  LDG.E R0, desc[UR6][R2.64] ;  /* 0x0000000602007981 */ /* 0x000164000c1e1900 */
.L_x_2:
[----:B------:R-:W-:Y:S05]  /*0190*/  BSYNC.RECONVERGENT B0 ;  /* 0x0000000000007941 */ /* 0x000fea0003800200 */
.L_x_0:
[----:B------:R-:W1:Y:S01]  /*01a0*/  S2UR UR5, SR_CgaCtaId ;  /* 0x00000000000579c3 */ /* 0x000e620000008800 */
[----:B------:R-:W-:Y:S01]  /*01b0*/  UMOV UR4, 0x400 ;  /* 0x0000040000047882 */ /* 0x000fe20000000000 */
[----:B------:R-:W-:Y:S01]  /*01c0*/  ISETP.GE.U32.AND P0, PT, R6, 0x2, PT ;  /* 0x000000020600780c */ /* 0x000fe20003f06070 */
[----:B-1----:R-:W-:-:S06]  /*01d0*/  ULEA UR4, UR5, UR4, 0x18 ;  /* 0x0000000405047291 */ /* 0x002fcc000f8ec0ff */
[----:B------:R-:W-:-:S05]  /*01e0*/  LEA R5, R11, UR4, 0x2 ;  /* 0x000000040b057c11 */ /* 0x000fca000f8e10ff */
[----:B-----5:R1:W-:Y:S01]  /*01f0*/  STS [R5], R0 ;  /* 0x0000000005007388 */ /* 0x0203e20000000800 */
[----:B------:R-:W-:Y:S06]  /*0200*/  BAR.SYNC.DEFER_BLOCKING 0x0 ;  /* 0x0000000000007b1d */ /* 0x000fec0000010000 */
[----:B------:R-:W-:Y:S05]  /*0210*/  @!P0 BRA `(.L_x_3) ;  /* 0x0000000000388947 */ /* 0x000fea0003800000 */
[----:B------:R-:W-:-:S05]  /*0220*/  UMOV UR5, 0x1 ;  /* 0x0000000100057882 */ /* 0x000fca0000000000 */
.L_x_4:
[----:B------:R-:W-:Y:S01]  /*0230*/  ISETP.GE.U32.AND P0, PT, R11, UR5, PT ;  /* 0x000000050b007c0c */ /* 0x000fe2000bf06070 */
[----:B-12---:R-:W-:-:S12]  /*0240*/  IMAD.MOV.U32 R0, RZ, RZ, RZ ;  /* 0x000000ffff007224 */ /* 0x006fd800078e00ff */
[----:B0-----:R-:W-:Y:S01]  /*0250*/  @P0 IADD3 R2, PT, PT, R11, -UR5, RZ ;  /* 0x800000050b020c10 */ /* 0x001fe2000fffe0ff */
[----:B------:R-:W-:-:S03]  /*0260*/  USHF.L.U32 UR5, UR5, 0x1, URZ ;  /* 0x0000000105057899 */ /* 0x000fc600080006ff */
[----:B------:R-:W-:-:S05]  /*0270*/  @P0 LEA R2, R2, UR4, 0x2 ;  /* 0x0000000402020c11 */ /* 0x000fca000f8e10ff */
[----:B------:R-:W-:Y:S01]  /*0280*/  @P0 LDS R0, [R2] ;  /* 0x0000000002000984 */ /* 0x000fe20000000800 */
[----:B------:R-:W-:Y:S01]  /*0290*/  BAR.SYNC.DEFER_BLOCKING 0x0 ;  /* 0x0000000000007b1d */ /* 0x000fe20000010000 */
[----:B------:R-:W-:-:S05]  /*02a0*/  ISETP.LE.U32.AND P0, PT, R6, UR5, PT ;  /* 0x0000000506007c0c */ /* 0x000fca000bf03070 */
[----:B------:R-:W0:Y:S02]  /*02b0*/  LDS R3, [R5] ;  /* 0x0000000005037984 */ /* 0x000e240000000800 */
[----:B0-----:R-:W-:-:S05]  /*02c0*/  IADD3 R0, PT, PT, R3, R0, RZ ;  /* 0x0000000003007210 */ /* 0x001fca0007ffe0ff */
[----:B------:R2:W-:Y:S01]  /*02d0*/  STS [R5], R0 ;  /* 0x0000000005007388 */ /* 0x0005e20000000800 */
[----:B------:R-:W-:Y:S06]  /*02e0*/  BAR.SYNC.DEFER_BLOCKING 0x0 ;  /* 0x0000000000007b1d */ /* 0x000fec0000010000 */
[----:B------:R-:W-:Y:S05]  /*02f0*/  @!P0 BRA `(.L_x_4) ;  /* 0xfffffffc00cc8947 */ /* 0x000fea000383ffff */
.L_x_3:
[----:B------:R-:W3:Y:S02]  /*0300*/  LDCU UR4, c[0x0][0x390] ;  /* 0x00007200ff0477ac */ /* 0x000ee40008000800 */
[----:B---3--:R-:W-:-:S13]  /*0310*/  ISETP.GE.AND P0, PT, R7, UR4, PT ;  /* 0x0000000407007c0c */ /* 0x008fda000bf06270 */
[----:B------:R-:W-:Y:S05]  /*0320*/  @P0 EXIT ;  /* 0x000000000000094d */ /* 0x000fea0003800000 */
[----:B-12---:R-:W1:Y:S01]  /*0330*/  LDS R5, [R5] ;  /* 0x0000000005057984 */ /* 0x006e620000000800 */
[----:B0-----:R-:W0:Y:S02]  /*0340*/  LDC.64 R2, c[0x0][0x388] ;  /* 0x0000e200ff027b82 */ /* 0x001e240000000a00 */
[----:B0-----:R-:W-:-:S05]  /*0350*/  IMAD.WIDE R2, R7, 0x4, R2 ;  /* 0x0000000407027825 */ /* 0x001fca00078e0202 */
[----:B-1----:R-:W-:Y:S01]  /*0360*/  STG.E desc[UR6][R2.64], R5 ;  /* 0x0000000502007986 */ /* 0x002fe2000c101906 */
[----:B------:R-:W-:Y:S05]  /*0370*/  EXIT ;  /* 0x000000000000794d */ /* 0x000fea0003800000 */
.L_x_5:
[----:B------:R-:W-:-:S00]  /*0380*/  BRA `(.L_x_5) ;  /* 0xfffffffc00fc7947 */ /* 0x000fc0000383ffff */
[----:B------:R-:W-:-:S00]  /*0390*/  NOP ;  /* 0x0000000000007918 */ /* 0x000fc00000000000 */
        /* <DEDUP_REMOVED lines=14> */
.L_x_6:


//--------------------- .nv.shared._Z16partialSumKernelPiS_i --------------------------
	.section	.nv.shared._Z16partialSumKernelPiS_i,"aw",@nobits
	.sectionflags	@""
	.align	16
	.zero		1024


//--------------------- .nv.shared.reserved.0     --------------------------
	.section	.nv.shared.reserved.0,"aw",@nobits
	.weak		__nv_reservedSMEM_offset_0_alias
	.size		__nv_reservedSMEM_offset_0_alias, 0, 64
	.other		__nv_reservedSMEM_offset_0_alias,@"STO_CUDA_RESERVED_SHARED STV_DEFAULT"
__nv_reservedSMEM_offset_0_alias:
	.zero		0
	.zero		64


//--------------------- .nv.constant0._Z16partialSumKernelPiS_i --------------------------
	.section	.nv.constant0._Z16partialSumKernelPiS_i,"a",@progbits
	.sectionflags	@""
	.align	4
.nv.constant0._Z16partialSumKernelPiS_i:
	.zero		916


//--------------------- SYMBOLS --------------------------

	.type		.nv.reservedSmem.offset0,@object
	.size		.nv.reservedSmem.offset0,0x4
	.type		.nv.reservedSmem.cap,@object
	.size		.nv.reservedSmem.cap,0x4
